//
// Generated by NVIDIA NVVM Compiler
//
// Compiler Build ID: CL-36424714
// Cuda compilation tools, release 13.0, V13.0.88
// Based on NVVM 20.0.0
//

.version 9.0
.target sm_100
.address_size 64

	// .globl	_Z12rotateKernelPKhPhiiddii

.visible .entry _Z12rotateKernelPKhPhiiddii(
	.param .u64 .ptr .align 1 _Z12rotateKernelPKhPhiiddii_param_0,
	.param .u64 .ptr .align 1 _Z12rotateKernelPKhPhiiddii_param_1,
	.param .u32 _Z12rotateKernelPKhPhiiddii_param_2,
	.param .u32 _Z12rotateKernelPKhPhiiddii_param_3,
	.param .f64 _Z12rotateKernelPKhPhiiddii_param_4,
	.param .f64 _Z12rotateKernelPKhPhiiddii_param_5,
	.param .u32 _Z12rotateKernelPKhPhiiddii_param_6,
	.param .u32 _Z12rotateKernelPKhPhiiddii_param_7
)
{
	.reg .pred 	%p<11>;
	.reg .b16 	%rs<4>;
	.reg .b32 	%r<21>;
	.reg .b64 	%rd<9>;
	.reg .b64 	%fd<20>;

	ld.param.u64 	%rd1, [_Z12rotateKernelPKhPhiiddii_param_0];
	ld.param.u64 	%rd2, [_Z12rotateKernelPKhPhiiddii_param_1];
	ld.param.u32 	%r3, [_Z12rotateKernelPKhPhiiddii_param_2];
	ld.param.u32 	%r4, [_Z12rotateKernelPKhPhiiddii_param_3];
	ld.param.f64 	%fd3, [_Z12rotateKernelPKhPhiiddii_param_4];
	ld.param.f64 	%fd4, [_Z12rotateKernelPKhPhiiddii_param_5];
	ld.param.u32 	%r5, [_Z12rotateKernelPKhPhiiddii_param_6];
	ld.param.u32 	%r7, [_Z12rotateKernelPKhPhiiddii_param_7];
	mov.u32 	%r8, %ctaid.x;
	mov.u32 	%r9, %ntid.x;
	mov.u32 	%r10, %tid.x;
	mad.lo.s32 	%r1, %r8, %r9, %r10;
	mov.u32 	%r11, %ctaid.y;
	mov.u32 	%r12, %ntid.y;
	mov.u32 	%r13, %tid.y;
	mad.lo.s32 	%r14, %r11, %r12, %r13;
	setp.ge.s32 	%p1, %r1, %r5;
	setp.ge.s32 	%p2, %r14, %r7;
	or.pred  	%p3, %p1, %p2;
	@%p3 bra 	$L__BB0_3;
	cvt.rn.f64.s32 	%fd5, %r3;
	cvt.rn.f64.s32 	%fd6, %r4;
	cvt.rn.f64.s32 	%fd7, %r5;
	mul.f64 	%fd8, %fd7, 0d3FE0000000000000;
	cvt.rn.f64.u32 	%fd9, %r7;
	mul.f64 	%fd10, %fd9, 0d3FE0000000000000;
	cvt.rn.f64.s32 	%fd11, %r1;
	sub.f64 	%fd12, %fd11, %fd8;
	cvt.rn.f64.u32 	%fd13, %r14;
	sub.f64 	%fd14, %fd13, %fd10;
	mul.f64 	%fd15, %fd4, %fd14;
	fma.rn.f64 	%fd16, %fd3, %fd12, %fd15;
	fma.rn.f64 	%fd1, %fd5, 0d3FE0000000000000, %fd16;
	mul.f64 	%fd17, %fd3, %fd14;
	mul.f64 	%fd18, %fd4, %fd12;
	sub.f64 	%fd19, %fd17, %fd18;
	fma.rn.f64 	%fd2, %fd6, 0d3FE0000000000000, %fd19;
	setp.ltu.f64 	%p4, %fd1, 0d0000000000000000;
	setp.geu.f64 	%p5, %fd1, %fd5;
	setp.ltu.f64 	%p6, %fd2, 0d0000000000000000;
	or.pred  	%p7, %p4, %p6;
	or.pred  	%p8, %p7, %p5;
	setp.geu.f64 	%p9, %fd2, %fd6;
	or.pred  	%p10, %p9, %p8;
	@%p10 bra 	$L__BB0_3;
	cvt.rzi.s32.f64 	%r15, %fd1;
	cvt.rzi.s32.f64 	%r16, %fd2;
	mad.lo.s32 	%r17, %r16, %r3, %r15;
	mul.lo.s32 	%r18, %r17, 3;
	cvt.s64.s32 	%rd3, %r18;
	cvta.to.global.u64 	%rd4, %rd1;
	add.s64 	%rd5, %rd4, %rd3;
	ld.global.u8 	%rs1, [%rd5];
	ld.global.u8 	%rs2, [%rd5+1];
	ld.global.u8 	%rs3, [%rd5+2];
	mad.lo.s32 	%r19, %r5, %r14, %r1;
	mul.lo.s32 	%r20, %r19, 3;
	cvt.s64.s32 	%rd6, %r20;
	cvta.to.global.u64 	%rd7, %rd2;
	add.s64 	%rd8, %rd7, %rd6;
	st.global.u8 	[%rd8], %rs1;
	st.global.u8 	[%rd8+1], %rs2;
	st.global.u8 	[%rd8+2], %rs3;
$L__BB0_3:
	ret;

}


// ===== COMPILED SASS (sm_100) =====

	.target	sm_100

	.elftype	@"ET_EXEC"


//--------------------- .note.nv.tkinfo           --------------------------
	.section	.note.nv.tkinfo,"",@"SHT_NOTE"
	.sectionflags	@"SHF_NOTE_NV_TKINFO"
	.tkinfo
        /*0018*/ 	.word	0x00000002
        /*0030*/ 	.string	""
        /*0030*/ 	.string	"ptxas"
        /*0030*/ 	.string	"Cuda compilation tools, release 13.0, V13.0.88"
        /*0030*/ 	.string	"Build cuda_13.0.r13.0/compiler.36424714_0"
        /*0030*/ 	.string	"-arch sm_100 -m 64 "



//--------------------- .note.nv.cuinfo           --------------------------
	.section	.note.nv.cuinfo,"",@"SHT_NOTE"
	.sectionflags	@"SHF_NOTE_NV_CUINFO"
        /*0018*/ 	.short	0x0002
        /*001a*/ 	.short	0x0064
        /*001c*/ 	.short	0x0082
	.zero		2


//--------------------- .nv.info                  --------------------------
	.section	.nv.info,"",@"SHT_CUDA_INFO"
	.align	4


	//----- nvinfo : EIATTR_REGCOUNT
	.align		4
        /*0000*/ 	.byte	0x04, 0x2f
        /*0002*/ 	.short	(.L_1 - .L_0)
	.align		4
.L_0:
        /*0004*/ 	.word	index@(_Z12rotateKernelPKhPhiiddii)
        /*0008*/ 	.word	0x00000012


	//----- nvinfo : EIATTR_FRAME_SIZE
	.align		4
.L_1:
        /*000c*/ 	.byte	0x04, 0x11
        /*000e*/ 	.short	(.L_3 - .L_2)
	.align		4
.L_2:
        /*0010*/ 	.word	index@(_Z12rotateKernelPKhPhiiddii)
        /*0014*/ 	.word	0x00000000


	//----- nvinfo : EIATTR_MIN_STACK_SIZE
	.align		4
.L_3:
        /*0018*/ 	.byte	0x04, 0x12
        /*001a*/ 	.short	(.L_5 - .L_4)
	.align		4
.L_4:
        /*001c*/ 	.word	index@(_Z12rotateKernelPKhPhiiddii)
        /*0020*/ 	.word	0x00000000
.L_5:


//--------------------- .nv.compat                --------------------------
	.section	.nv.compat,"",@"SHT_CUDA_COMPAT_INFO"
	.align	4
        /*0000*/ 	.byte	0x02, 0x09, 0x00, 0x00, 0x02, 0x02, 0x01, 0x00, 0x02, 0x05, 0x05, 0x00, 0x03, 0x07, 0x01, 0x01
        /*0010*/ 	.byte	0x02, 0x03, 0x00, 0x00, 0x02, 0x06, 0x01, 0x00, 0x04, 0x0b, 0x08, 0x00, 0x01, 0x00, 0x00, 0x00
        /*0020*/ 	.byte	0x00, 0x00, 0x00, 0x00


//--------------------- .nv.info._Z12rotateKernelPKhPhiiddii --------------------------
	.section	.nv.info._Z12rotateKernelPKhPhiiddii,"",@"SHT_CUDA_INFO"
	.sectionflags	@""
	.align	4


	//----- nvinfo : EIATTR_CUDA_API_VERSION
	.align		4
        /*0000*/ 	.byte	0x04, 0x37
        /*0002*/ 	.short	(.L_7 - .L_6)
.L_6:
        /*0004*/ 	.word	0x00000082


	//----- nvinfo : EIATTR_KPARAM_INFO
	.align		4
.L_7:
        /*0008*/ 	.byte	0x04, 0x17
        /*000a*/ 	.short	(.L_9 - .L_8)
.L_8:
        /*000c*/ 	.word	0x00000000
        /*0010*/ 	.short	0x0007
        /*0012*/ 	.short	0x002c
        /*0014*/ 	.byte	0x00, 0xf0, 0x11, 0x00


	//----- nvinfo : EIATTR_KPARAM_INFO
	.align		4
.L_9:
        /*0018*/ 	.byte	0x04, 0x17
        /*001a*/ 	.short	(.L_11 - .L_10)
.L_10:
        /*001c*/ 	.word	0x00000000
        /*0020*/ 	.short	0x0006
        /*0022*/ 	.short	0x0028
        /*0024*/ 	.byte	0x00, 0xf0, 0x11, 0x00


	//----- nvinfo : EIATTR_KPARAM_INFO
	.align		4
.L_11:
        /*0028*/ 	.byte	0x04, 0x17
        /*002a*/ 	.short	(.L_13 - .L_12)
.L_12:
        /*002c*/ 	.word	0x00000000
        /*0030*/ 	.short	0x0005
        /*0032*/ 	.short	0x0020
        /*0034*/ 	.byte	0x00, 0xf0, 0x21, 0x00


	//----- nvinfo : EIATTR_KPARAM_INFO
	.align		4
.L_13:
        /*0038*/ 	.byte	0x04, 0x17
        /*003a*/ 	.short	(.L_15 - .L_14)
.L_14:
        /*003c*/ 	.word	0x00000000
        /*0040*/ 	.short	0x0004
        /*0042*/ 	.short	0x0018
        /*0044*/ 	.byte	0x00, 0xf0, 0x21, 0x00


	//----- nvinfo : EIATTR_KPARAM_INFO
	.align		4
.L_15:
        /*0048*/ 	.byte	0x04, 0x17
        /*004a*/ 	.short	(.L_17 - .L_16)
.L_16:
        /*004c*/ 	.word	0x00000000
        /*0050*/ 	.short	0x0003
        /*0052*/ 	.short	0x0014
        /*0054*/ 	.byte	0x00, 0xf0, 0x11, 0x00


	//----- nvinfo : EIATTR_KPARAM_INFO
	.align		4
.L_17:
        /*0058*/ 	.byte	0x04, 0x17
        /*005a*/ 	.short	(.L_19 - .L_18)
.L_18:
        /*005c*/ 	.word	0x00000000
        /*0060*/ 	.short	0x0002
        /*0062*/ 	.short	0x0010
        /*0064*/ 	.byte	0x00, 0xf0, 0x11, 0x00


	//----- nvinfo : EIATTR_KPARAM_INFO
	.align		4
.L_19:
        /*0068*/ 	.byte	0x04, 0x17
        /*006a*/ 	.short	(.L_21 - .L_20)
.L_20:
        /*006c*/ 	.word	0x00000000
        /*0070*/ 	.short	0x0001
        /*0072*/ 	.short	0x0008
        /*0074*/ 	.byte	0x00, 0xf5, 0x21, 0x00


	//----- nvinfo : EIATTR_KPARAM_INFO
	.align		4
.L_21:
        /*0078*/ 	.byte	0x04, 0x17
        /*007a*/ 	.short	(.L_23 - .L_22)
.L_22:
        /*007c*/ 	.word	0x00000000
        /*0080*/ 	.short	0x0000
        /*0082*/ 	.short	0x0000
        /*0084*/ 	.byte	0x00, 0xf5, 0x21, 0x00


	//----- nvinfo : EIATTR_SPARSE_MMA_MASK
	.align		4
.L_23:
        /*0088*/ 	.byte	0x03, 0x50
        /*008a*/ 	.short	0x0000


	//----- nvinfo : EIATTR_MAXREG_COUNT
	.align		4
        /*008c*/ 	.byte	0x03, 0x1b
        /*008e*/ 	.short	0x00ff


	//----- nvinfo : EIATTR_MERCURY_ISA_VERSION
	.align		4
        /*0090*/ 	.byte	0x03, 0x5f
        /*0092*/ 	.short	0x0101


	//----- nvinfo : EIATTR_VRC_CTA_INIT_COUNT
	.align		4
        /*0094*/ 	.byte	0x02, 0x4a
	.zero		1
	.zero		1


	//----- nvinfo : EIATTR_EXIT_INSTR_OFFSETS
	.align		4
        /*0098*/ 	.byte	0x04, 0x1c
        /*009a*/ 	.short	(.L_25 - .L_24)


	//   ....[0]....
.L_24:
        /*009c*/ 	.word	0x000000c0


	//   ....[1]....
        /*00a0*/ 	.word	0x00000220


	//   ....[2]....
        /*00a4*/ 	.word	0x00000350


	//----- nvinfo : EIATTR_CBANK_PARAM_SIZE
	.align		4
.L_25:
        /*00a8*/ 	.byte	0x03, 0x19
        /*00aa*/ 	.short	0x0030


	//----- nvinfo : EIATTR_PARAM_CBANK
	.align		4
        /*00ac*/ 	.byte	0x04, 0x0a
        /*00ae*/ 	.short	(.L_27 - .L_26)
	.align		4
.L_26:
        /*00b0*/ 	.word	index@(.nv.constant0._Z12rotateKernelPKhPhiiddii)
        /*00b4*/ 	.short	0x0380
        /*00b6*/ 	.short	0x0030


	//----- nvinfo : EIATTR_SW_WAR
	.align		4
.L_27:
        /*00b8*/ 	.byte	0x04, 0x36
        /*00ba*/ 	.short	(.L_29 - .L_28)
.L_28:
        /*00bc*/ 	.word	0x00000008
.L_29:


//--------------------- .nv.callgraph             --------------------------
	.section	.nv.callgraph,"",@"SHT_CUDA_CALLGRAPH"
	.align	4
	.sectionentsize	8
	.align		4
        /*0000*/ 	.word	0x00000000
	.align		4
        /*0004*/ 	.word	0xffffffff
	.align		4
        /*0008*/ 	.word	0x00000000
	.align		4
        /*000c*/ 	.word	0xfffffffe
	.align		4
        /*0010*/ 	.word	0x00000000
	.align		4
        /*0014*/ 	.word	0xfffffffd
	.align		4
        /*0018*/ 	.word	0x00000000
	.align		4
        /*001c*/ 	.word	0xfffffffc


//--------------------- .text._Z12rotateKernelPKhPhiiddii --------------------------
	.section	.text._Z12rotateKernelPKhPhiiddii,"ax",@progbits
	.align	128
        .global         _Z12rotateKernelPKhPhiiddii
        .type           _Z12rotateKernelPKhPhiiddii,@function
        .size           _Z12rotateKernelPKhPhiiddii,(.L_x_1 - _Z12rotateKernelPKhPhiiddii)
        .other          _Z12rotateKernelPKhPhiiddii,@"STO_CUDA_ENTRY STV_DEFAULT"
_Z12rotateKernelPKhPhiiddii:
.text._Z12rotateKernelPKhPhiiddii:
[----:B------:R-:W-:Y:S01]  /*0000*/  LDC R1, c[0x0][0x37c] ;  /* 0x0000df00ff017b82 */ /* 0x000fe20000000800 */
[----:B------:R-:W0:Y:S07]  /*0010*/  S2R R2, SR_TID.Y ;  /* 0x0000000000027919 */ /* 0x000e2e0000002200 */
[----:B------:R-:W1:Y:S01]  /*0020*/  LDC R0, c[0x0][0x360] ;  /* 0x0000d800ff007b82 */ /* 0x000e620000000800 */
[----:B------:R-:W2:Y:S01]  /*0030*/  LDCU.64 UR6, c[0x0][0x3a8] ;  /* 0x00007500ff0677ac */ /* 0x000ea20008000a00 */
[----:B------:R-:W1:Y:S06]  /*0040*/  S2R R5, SR_TID.X ;  /* 0x0000000000057919 */ /* 0x000e6c0000002100 */
[----:B------:R-:W0:Y:S08]  /*0050*/  S2UR UR5, SR_CTAID.Y ;  /* 0x00000000000579c3 */ /* 0x000e300000002600 */
[----:B------:R-:W0:Y:S08]  /*0060*/  LDC R3, c[0x0][0x364] ;  /* 0x0000d900ff037b82 */ /* 0x000e300000000800 */
[----:B------:R-:W1:Y:S01]  /*0070*/  S2UR UR4, SR_CTAID.X ;  /* 0x00000000000479c3 */ /* 0x000e620000002500 */
[----:B0-----:R-:W-:-:S05]  /*0080*/  IMAD R3, R3, UR5, R2 ;  /* 0x0000000503037c24 */ /* 0x001fca000f8e0202 */
[----:B--2---:R-:W-:Y:S01]  /*0090*/  ISETP.GE.AND P0, PT, R3, UR7, PT ;  /* 0x0000000703007c0c */ /* 0x004fe2000bf06270 */
[----:B-1----:R-:W-:-:S05]  /*00a0*/  IMAD R0, R0, UR4, R5 ;  /* 0x0000000400007c24 */ /* 0x002fca000f8e0205 */
[----:B------:R-:W-:-:S13]  /*00b0*/  ISETP.GE.OR P0, PT, R0, UR6, P0 ;  /* 0x0000000600007c0c */ /* 0x000fda0008706670 */
[----:B------:R-:W-:Y:S05]  /*00c0*/  @P0 EXIT ;  /* 0x000000000000094d */ /* 0x000fea0003800000 */
[----:B------:R-:W-:Y:S01]  /*00d0*/  I2F.F64 R4, UR6 ;  /* 0x0000000600047d12 */ /* 0x000fe20008201c00 */
[----:B------:R-:W0:Y:S01]  /*00e0*/  LDCU.64 UR4, c[0x0][0x3a0] ;  /* 0x00007400ff0477ac */ /* 0x000e220008000a00 */
[----:B------:R-:W1:Y:S06]  /*00f0*/  LDCU.64 UR8, c[0x0][0x390] ;  /* 0x00007200ff0877ac */ /* 0x000e6c0008000a00 */
[----:B------:R-:W2:Y:S01]  /*0100*/  I2F.F64 R8, R0 ;  /* 0x0000000000087312 */ /* 0x000ea20000201c00 */
[----:B------:R-:W3:Y:S07]  /*0110*/  LDCU.64 UR10, c[0x0][0x398] ;  /* 0x00007300ff0a77ac */ /* 0x000eee0008000a00 */
[----:B------:R-:W-:Y:S01]  /*0120*/  I2F.F64.U32 R6, UR7 ;  /* 0x0000000700067d12 */ /* 0x000fe20008201800 */
[----:B--2---:R-:W-:-:S07]  /*0130*/  DFMA R8, R4, -0.5, R8 ;  /* 0xbfe000000408782b */ /* 0x004fce0000000008 */
[----:B------:R-:W2:Y:S01]  /*0140*/  I2F.F64.U32 R10, R3 ;  /* 0x00000003000a7312 */ /* 0x000ea20000201800 */
[----:B0-----:R-:W-:-:S07]  /*0150*/  DMUL R14, R8, UR4 ;  /* 0x00000004080e7c28 */ /* 0x001fce0008000000 */
[----:B-1----:R-:W-:Y:S01]  /*0160*/  I2F.F64 R4, UR8 ;  /* 0x0000000800047d12 */ /* 0x002fe20008201c00 */
[----:B--2---:R-:W-:-:S07]  /*0170*/  DFMA R10, R6, -0.5, R10 ;  /* 0xbfe00000060a782b */ /* 0x004fce000000000a */
[----:B------:R-:W0:Y:S01]  /*0180*/  I2F.F64 R6, UR9 ;  /* 0x0000000900067d12 */ /* 0x000e220008201c00 */
[C---:B------:R-:W-:Y:S02]  /*0190*/  DMUL R12, R10.reuse, UR4 ;  /* 0x000000040a0c7c28 */ /* 0x040fe40008000000 */
[----:B---3--:R-:W-:-:S06]  /*01a0*/  DFMA R14, R10, UR10, -R14 ;  /* 0x0000000a0a0e7c2b */ /* 0x008fcc000800080e */
[----:B------:R-:W-:Y:S02]  /*01b0*/  DFMA R12, R8, UR10, R12 ;  /* 0x0000000a080c7c2b */ /* 0x000fe4000800000c */
[----:B0-----:R-:W-:-:S06]  /*01c0*/  DFMA R14, R6, 0.5, R14 ;  /* 0x3fe00000060e782b */ /* 0x001fcc000000000e */
[----:B------:R-:W-:Y:S02]  /*01d0*/  DFMA R12, R4, 0.5, R12 ;  /* 0x3fe00000040c782b */ /* 0x000fe4000000000c */
[----:B------:R-:W-:-:S06]  /*01e0*/  DSETP.GE.AND P0, PT, R14, RZ, PT ;  /* 0x000000ff0e00722a */ /* 0x000fcc0003f06000 */
[----:B------:R-:W-:-:S06]  /*01f0*/  DSETP.LTU.OR P0, PT, R12, RZ, !P0 ;  /* 0x000000ff0c00722a */ /* 0x000fcc0004709400 */
[----:B------:R-:W-:-:S06]  /*0200*/  DSETP.GEU.OR P0, PT, R12, R4, P0 ;  /* 0x000000040c00722a */ /* 0x000fcc000070e400 */
[----:B------:R-:W-:-:S14]  /*0210*/  DSETP.GEU.OR P0, PT, R14, R6, P0 ;  /* 0x000000060e00722a */ /* 0x000fdc000070e400 */
[----:B------:R-:W-:Y:S05]  /*0220*/  @P0 EXIT ;  /* 0x000000000000094d */ /* 0x000fea0003800000 */
[----:B------:R-:W-:Y:S01]  /*0230*/  F2I.F64.TRUNC R12, R12 ;  /* 0x0000000c000c7311 */ /* 0x000fe2000030d100 */
[----:B------:R-:W0:Y:S01]  /*0240*/  LDCU.128 UR12, c[0x0][0x380] ;  /* 0x00007000ff0c77ac */ /* 0x000e220008000c00 */
[----:B------:R-:W1:Y:S06]  /*0250*/  LDCU.64 UR4, c[0x0][0x358] ;  /* 0x00006b00ff0477ac */ /* 0x000e6c0008000a00 */
[----:B------:R-:W2:Y:S02]  /*0260*/  F2I.F64.TRUNC R15, R14 ;  /* 0x0000000e000f7311 */ /* 0x000ea4000030d100 */
[----:B--2---:R-:W-:-:S04]  /*0270*/  IMAD R2, R15, UR8, R12 ;  /* 0x000000080f027c24 */ /* 0x004fc8000f8e020c */
[----:B------:R-:W-:-:S05]  /*0280*/  IMAD R2, R2, 0x3, RZ ;  /* 0x0000000302027824 */ /* 0x000fca00078e02ff */
[----:B0-----:R-:W-:-:S04]  /*0290*/  IADD3 R4, P0, PT, R2, UR12, RZ ;  /* 0x0000000c02047c10 */ /* 0x001fc8000ff1e0ff */
[----:B------:R-:W-:-:S05]  /*02a0*/  LEA.HI.X.SX32 R5, R2, UR13, 0x1, P0 ;  /* 0x0000000d02057c11 */ /* 0x000fca00080f0eff */
[----:B-1----:R-:W2:Y:S04]  /*02b0*/  LDG.E.U8 R7, desc[UR4][R4.64] ;  /* 0x0000000404077981 */ /* 0x002ea8000c1e1100 */
[----:B------:R-:W3:Y:S04]  /*02c0*/  LDG.E.U8 R9, desc[UR4][R4.64+0x1] ;  /* 0x0000010404097981 */ /* 0x000ee8000c1e1100 */
[----:B------:R-:W4:Y:S01]  /*02d0*/  LDG.E.U8 R11, desc[UR4][R4.64+0x2] ;  /* 0x00000204040b7981 */ /* 0x000f22000c1e1100 */
[----:B------:R-:W-:-:S04]  /*02e0*/  IMAD R0, R3, UR6, R0 ;  /* 0x0000000603007c24 */ /* 0x000fc8000f8e0200 */
[----:B------:R-:W-:-:S05]  /*02f0*/  IMAD R0, R0, 0x3, RZ ;  /* 0x0000000300007824 */ /* 0x000fca00078e02ff */
[----:B------:R-:W-:-:S04]  /*0300*/  IADD3 R2, P0, PT, R0, UR14, RZ ;  /* 0x0000000e00027c10 */ /* 0x000fc8000ff1e0ff */
[----:B------:R-:W-:-:S05]  /*0310*/  LEA.HI.X.SX32 R3, R0, UR15, 0x1, P0 ;  /* 0x0000000f00037c11 */ /* 0x000fca00080f0eff */
[----:B--2---:R-:W-:Y:S04]  /*0320*/  STG.E.U8 desc[UR4][R2.64], R7 ;  /* 0x0000000702007986 */ /* 0x004fe8000c101104 */
[----:B---3--:R-:W-:Y:S04]  /*0330*/  STG.E.U8 desc[UR4][R2.64+0x1], R9 ;  /* 0x0000010902007986 */ /* 0x008fe8000c101104 */
[----:B----4-:R-:W-:Y:S01]  /*0340*/  STG.E.U8 desc[UR4][R2.64+0x2], R11 ;  /* 0x0000020b02007986 */ /* 0x010fe2000c101104 */
[----:B------:R-:W-:Y:S05]  /*0350*/  EXIT ;  /* 0x000000000000794d */ /* 0x000fea0003800000 */
.L_x_0:
[----:B------:R-:W-:-:S00]  /*0360*/  BRA `(.L_x_0) ;  /* 0xfffffffc00fc7947 */ /* 0x000fc0000383ffff */
[----:B------:R-:W-:-:S00]  /*0370*/  NOP ;  /* 0x0000000000007918 */ /* 0x000fc00000000000 */
        /* <DEDUP_REMOVED lines=8> */
.L_x_1:


//--------------------- .nv.shared.reserved.0     --------------------------
	.section	.nv.shared.reserved.0,"aw",@nobits
	.weak		__nv_reservedSMEM_offset_0_alias
	.size		__nv_reservedSMEM_offset_0_alias, 0, 64
	.other		__nv_reservedSMEM_offset_0_alias,@"STO_CUDA_RESERVED_SHARED STV_DEFAULT"
__nv_reservedSMEM_offset_0_alias:
	.zero		0
	.zero		64


//--------------------- .nv.constant0._Z12rotateKernelPKhPhiiddii --------------------------
	.section	.nv.constant0._Z12rotateKernelPKhPhiiddii,"a",@progbits
	.sectionflags	@""
	.align	4
.nv.constant0._Z12rotateKernelPKhPhiiddii:
	.zero		944


//--------------------- SYMBOLS --------------------------

	.type		.nv.reservedSmem.offset0,@object
	.size		.nv.reservedSmem.offset0,0x4
